//
// Generated by NVIDIA NVVM Compiler
//
// Compiler Build ID: CL-36424714
// Cuda compilation tools, release 13.0, V13.0.88
// Based on NVVM 20.0.0
//

.version 9.0
.target sm_100
.address_size 64

	// .globl	_Z14hello_from_gpuv
.extern .func  (.param .b32 func_retval0) vprintf
(
	.param .b64 vprintf_param_0,
	.param .b64 vprintf_param_1
)
;
.global .align 1 .b8 $str[22] = {104, 101, 108, 108, 111, 32, 119, 111, 114, 108, 100, 32, 102, 114, 111, 109, 32, 71, 80, 85, 10};

.visible .entry _Z14hello_from_gpuv()
{
	.reg .b32 	%r<3>;
	.reg .b64 	%rd<3>;

	mov.u64 	%rd1, $str;
	cvta.global.u64 	%rd2, %rd1;
	{ // callseq 0, 0
	.param .b64 param0;
	st.param.b64 	[param0], %rd2;
	.param .b64 param1;
	st.param.b64 	[param1], 0;
	.param .b32 retval0;
	call.uni (retval0), 
	vprintf, 
	(
	param0, 
	param1
	);
	ld.param.b32 	%r1, [retval0];
	} // callseq 0
	ret;

}


// ===== COMPILED SASS (sm_100) =====

	.target	sm_100

	.elftype	@"ET_EXEC"


//--------------------- .note.nv.tkinfo           --------------------------
	.section	.note.nv.tkinfo,"",@"SHT_NOTE"
	.sectionflags	@"SHF_NOTE_NV_TKINFO"
	.tkinfo
        /*0018*/ 	.word	0x00000002
        /*0030*/ 	.string	""
        /*0030*/ 	.string	"ptxas"
        /*0030*/ 	.string	"Cuda compilation tools, release 13.0, V13.0.88"
        /*0030*/ 	.string	"Build cuda_13.0.r13.0/compiler.36424714_0"
        /*0030*/ 	.string	"-arch sm_100 -m 64 "



//--------------------- .note.nv.cuinfo           --------------------------
	.section	.note.nv.cuinfo,"",@"SHT_NOTE"
	.sectionflags	@"SHF_NOTE_NV_CUINFO"
        /*0018*/ 	.short	0x0002
        /*001a*/ 	.short	0x0064
        /*001c*/ 	.short	0x0082
	.zero		2


//--------------------- .nv.info                  --------------------------
	.section	.nv.info,"",@"SHT_CUDA_INFO"
	.align	4


	//----- nvinfo : EIATTR_REGCOUNT
	.align		4
        /*0000*/ 	.byte	0x04, 0x2f
        /*0002*/ 	.short	(.L_2 - .L_1)
	.align		4
.L_1:
        /*0004*/ 	.word	index@(_Z14hello_from_gpuv)
        /*0008*/ 	.word	0x00000018


	//----- nvinfo : EIATTR_FRAME_SIZE
	.align		4
.L_2:
        /*000c*/ 	.byte	0x04, 0x11
        /*000e*/ 	.short	(.L_4 - .L_3)
	.align		4
.L_3:
        /*0010*/ 	.word	index@(_Z14hello_from_gpuv)
        /*0014*/ 	.word	0x00000000


	//----- nvinfo : EIATTR_MIN_STACK_SIZE
	.align		4
.L_4:
        /*0018*/ 	.byte	0x04, 0x12
        /*001a*/ 	.short	(.L_6 - .L_5)
	.align		4
.L_5:
        /*001c*/ 	.word	index@(_Z14hello_from_gpuv)
        /*0020*/ 	.word	0x00000000
.L_6:


//--------------------- .nv.compat                --------------------------
	.section	.nv.compat,"",@"SHT_CUDA_COMPAT_INFO"
	.align	4
        /*0000*/ 	.byte	0x02, 0x09, 0x00, 0x00, 0x02, 0x02, 0x01, 0x00, 0x02, 0x05, 0x05, 0x00, 0x03, 0x07, 0x01, 0x01
        /*0010*/ 	.byte	0x02, 0x03, 0x00, 0x00, 0x02, 0x06, 0x01, 0x00, 0x04, 0x0b, 0x08, 0x00, 0x09, 0x00, 0x00, 0x00
        /*0020*/ 	.byte	0x00, 0x00, 0x00, 0x00


//--------------------- .nv.info._Z14hello_from_gpuv --------------------------
	.section	.nv.info._Z14hello_from_gpuv,"",@"SHT_CUDA_INFO"
	.sectionflags	@""
	.align	4


	//----- nvinfo : EIATTR_CUDA_API_VERSION
	.align		4
        /*0000*/ 	.byte	0x04, 0x37
        /*0002*/ 	.short	(.L_8 - .L_7)
.L_7:
        /*0004*/ 	.word	0x00000082


	//----- nvinfo : EIATTR_SPARSE_MMA_MASK
	.align		4
.L_8:
        /*0008*/ 	.byte	0x03, 0x50
        /*000a*/ 	.short	0x0000


	//----- nvinfo : EIATTR_MAXREG_COUNT
	.align		4
        /*000c*/ 	.byte	0x03, 0x1b
        /*000e*/ 	.short	0x00ff


	//----- nvinfo : EIATTR_EXTERNS
	.align		4
        /*0010*/ 	.byte	0x04, 0x0f
        /*0012*/ 	.short	(.L_10 - .L_9)


	//   ....[0]....
	.align		4
.L_9:
        /*0014*/ 	.word	index@(vprintf)


	//----- nvinfo : EIATTR_MERCURY_ISA_VERSION
	.align		4
.L_10:
        /*0018*/ 	.byte	0x03, 0x5f
        /*001a*/ 	.short	0x0101


	//----- nvinfo : EIATTR_VRC_CTA_INIT_COUNT
	.align		4
        /*001c*/ 	.byte	0x02, 0x4a
	.zero		1
	.zero		1


	//----- nvinfo : EIATTR_SYSCALL_OFFSETS
	.align		4
        /*0020*/ 	.byte	0x04, 0x46
        /*0022*/ 	.short	(.L_12 - .L_11)


	//   ....[0]....
.L_11:
        /*0024*/ 	.word	0x00000080


	//----- nvinfo : EIATTR_EXIT_INSTR_OFFSETS
	.align		4
.L_12:
        /*0028*/ 	.byte	0x04, 0x1c
        /*002a*/ 	.short	(.L_14 - .L_13)


	//   ....[0]....
.L_13:
        /*002c*/ 	.word	0x00000090


	//----- nvinfo : EIATTR_SW_WAR
	.align		4
.L_14:
        /*0030*/ 	.byte	0x04, 0x36
        /*0032*/ 	.short	(.L_16 - .L_15)
.L_15:
        /*0034*/ 	.word	0x00000008
.L_16:


//--------------------- .nv.callgraph             --------------------------
	.section	.nv.callgraph,"",@"SHT_CUDA_CALLGRAPH"
	.align	4
	.sectionentsize	8
	.align		4
        /*0000*/ 	.word	0x00000000
	.align		4
        /*0004*/ 	.word	0xffffffff
	.align		4
        /*0008*/ 	.word	index@(_Z14hello_from_gpuv)
	.align		4
        /*000c*/ 	.word	index@(vprintf)
	.align		4
        /*0010*/ 	.word	0x00000000
	.align		4
        /*0014*/ 	.word	0xfffffffe
	.align		4
        /*0018*/ 	.word	0x00000000
	.align		4
        /*001c*/ 	.word	0xfffffffd
	.align		4
        /*0020*/ 	.word	0x00000000
	.align		4
        /*0024*/ 	.word	0xfffffffc


//--------------------- .nv.constant4             --------------------------
	.section	.nv.constant4,"a",@progbits
	.align	8
	.align		8
.nv.constant4:
        /*0000*/ 	.dword	vprintf
	.align		8
        /*0008*/ 	.dword	$str


//--------------------- .text._Z14hello_from_gpuv --------------------------
	.section	.text._Z14hello_from_gpuv,"ax",@progbits
	.align	128
        .global         _Z14hello_from_gpuv
        .type           _Z14hello_from_gpuv,@function
        .size           _Z14hello_from_gpuv,(.L_x_2 - _Z14hello_from_gpuv)
        .other          _Z14hello_from_gpuv,@"STO_CUDA_ENTRY STV_DEFAULT"
_Z14hello_from_gpuv:
.text._Z14hello_from_gpuv:
[----:B------:R-:W0:Y:S01]  /*0000*/  LDC R1, c[0x0][0x37c] ;  /* 0x0000df00ff017b82 */ /* 0x000e220000000800 */
[----:B------:R-:W-:Y:S01]  /*0010*/  MOV R0, 0x0 ;  /* 0x0000000000007802 */ /* 0x000fe20000000f00 */
[----:B------:R-:W1:Y:S01]  /*0020*/  LDCU.64 UR4, c[0x4][0x8] ;  /* 0x01000100ff0477ac */ /* 0x000e620008000a00 */
[----:B------:R-:W-:-:S05]  /*0030*/  CS2R R6, SRZ ;  /* 0x0000000000067805 */ /* 0x000fca000001ff00 */
[----:B------:R2:W3:Y:S01]  /*0040*/  LDC.64 R2, c[0x4][R0] ;  /* 0x0100000000027b82 */ /* 0x0004e20000000a00 */
[----:B-1----:R-:W-:Y:S02]  /*0050*/  IMAD.U32 R4, RZ, RZ, UR4 ;  /* 0x00000004ff047e24 */ /* 0x002fe4000f8e00ff */
[----:B--2---:R-:W-:-:S07]  /*0060*/  IMAD.U32 R5, RZ, RZ, UR5 ;  /* 0x00000005ff057e24 */ /* 0x004fce000f8e00ff */
[----:B------:R-:W-:-:S07]  /*0070*/  LEPC R20, `(.L_x_0) ;  /* 0x000000001014794e */ /* 0x000fce0000000000 */
[----:B0--3--:R-:W-:Y:S05]  /*0080*/  CALL.ABS.NOINC R2 ;  /* 0x0000000002007343 */ /* 0x009fea0003c00000 */
.L_x_0:
[----:B------:R-:W-:Y:S05]  /*0090*/  EXIT ;  /* 0x000000000000794d */ /* 0x000fea0003800000 */
.L_x_1:
[----:B------:R-:W-:-:S00]  /*00a0*/  BRA `(.L_x_1) ;  /* 0xfffffffc00fc7947 */ /* 0x000fc0000383ffff */
[----:B------:R-:W-:-:S00]  /*00b0*/  NOP ;  /* 0x0000000000007918 */ /* 0x000fc00000000000 */
        /* <DEDUP_REMOVED lines=12> */
.L_x_2:


//--------------------- .nv.global.init           --------------------------
	.section	.nv.global.init,"aw",@progbits
.nv.global.init:
	.type		$str,@object
	.size		$str,(.L_0 - $str)
$str:
        /*0000*/ 	.byte	0x68, 0x65, 0x6c, 0x6c, 0x6f, 0x20, 0x77, 0x6f, 0x72, 0x6c, 0x64, 0x20, 0x66, 0x72, 0x6f, 0x6d
        /*0010*/ 	.byte	0x20, 0x47, 0x50, 0x55, 0x0a, 0x00
.L_0:


//--------------------- .nv.shared.reserved.0     --------------------------
	.section	.nv.shared.reserved.0,"aw",@nobits
	.weak		__nv_reservedSMEM_offset_0_alias
	.size		__nv_reservedSMEM_offset_0_alias, 0, 64
	.other		__nv_reservedSMEM_offset_0_alias,@"STO_CUDA_RESERVED_SHARED STV_DEFAULT"
__nv_reservedSMEM_offset_0_alias:
	.zero		0
	.zero		64


//--------------------- .nv.constant0._Z14hello_from_gpuv --------------------------
	.section	.nv.constant0._Z14hello_from_gpuv,"a",@progbits
	.sectionflags	@""
	.align	4
.nv.constant0._Z14hello_from_gpuv:
	.zero		896


//--------------------- SYMBOLS --------------------------

	.type		.nv.reservedSmem.offset0,@object
	.size		.nv.reservedSmem.offset0,0x4
	.type		vprintf,@function
